	.headerflags	@"EF_CUDA_TEXMODE_UNIFIED EF_CUDA_64BIT_ADDRESS EF_CUDA_ACCELERATORS EF_CUDA_SM90 EF_CUDA_VIRTUAL_SM(EF_CUDA_SM90)"
	.elftype	@"ET_EXEC"


//--------------------- .nv.info                  --------------------------
	.section	.nv.info,"",@"SHT_CUDA_INFO"
	.align	4


	//----- nvinfo : EIATTR_REGCOUNT
	.align		4
        /*0000*/ 	.byte	0x04, 0x2f
        /*0002*/ 	.short	(.L_1 - .L_0)
	.align		4
.L_0:
        /*0004*/ 	.word	index@(triton_poi_fused__safe_softmax_5)
        /*0008*/ 	.word	0x0000001a


	//----- nvinfo : EIATTR_MIN_STACK_SIZE
	.align		4
.L_1:
        /*000c*/ 	.byte	0x04, 0x12
        /*000e*/ 	.short	(.L_3 - .L_2)
	.align		4
.L_2:
        /*0010*/ 	.word	index@(triton_poi_fused__safe_softmax_5)
        /*0014*/ 	.word	0x00000000


	//----- nvinfo : EIATTR_FRAME_SIZE
	.align		4
.L_3:
        /*0018*/ 	.byte	0x04, 0x11
        /*001a*/ 	.short	(.L_5 - .L_4)
	.align		4
.L_4:
        /*001c*/ 	.word	index@(triton_poi_fused__safe_softmax_5)
        /*0020*/ 	.word	0x00000000


	//----- nvinfo : EIATTR_MIN_STACK_SIZE
	.align		4
.L_5:
        /*0024*/ 	.byte	0x04, 0x12
        /*0026*/ 	.short	(.L_7 - .L_6)
	.align		4
.L_6:
        /*0028*/ 	.word	index@(triton_poi_fused__safe_softmax_5)
        /*002c*/ 	.word	0x00000000
.L_7:


//--------------------- .nv.info.triton_poi_fused__safe_softmax_5 --------------------------
	.section	.nv.info.triton_poi_fused__safe_softmax_5,"",@"SHT_CUDA_INFO"
	.sectionflags	@""
	.align	4


	//----- nvinfo : EIATTR_CUDA_API_VERSION
	.align		4
        /*0000*/ 	.byte	0x04, 0x37
        /*0002*/ 	.short	(.L_9 - .L_8)
.L_8:
        /*0004*/ 	.word	0x0000007c


	//----- nvinfo : EIATTR_KPARAM_INFO
	.align		4
.L_9:
        /*0008*/ 	.byte	0x04, 0x17
        /*000a*/ 	.short	(.L_11 - .L_10)
.L_10:
        /*000c*/ 	.word	0x00000000
        /*0010*/ 	.short	0x0003
        /*0012*/ 	.short	0x0018
        /*0014*/ 	.byte	0x00, 0xf0, 0x11, 0x00


	//----- nvinfo : EIATTR_KPARAM_INFO
	.align		4
.L_11:
        /*0018*/ 	.byte	0x04, 0x17
        /*001a*/ 	.short	(.L_13 - .L_12)
.L_12:
        /*001c*/ 	.word	0x00000000
        /*0020*/ 	.short	0x0002
        /*0022*/ 	.short	0x0010
        /*0024*/ 	.byte	0x00, 0xf4, 0x21, 0x00


	//----- nvinfo : EIATTR_KPARAM_INFO
	.align		4
.L_13:
        /*0028*/ 	.byte	0x04, 0x17
        /*002a*/ 	.short	(.L_15 - .L_14)
.L_14:
        /*002c*/ 	.word	0x00000000
        /*0030*/ 	.short	0x0001
        /*0032*/ 	.short	0x0008
        /*0034*/ 	.byte	0x00, 0xf4, 0x21, 0x00


	//----- nvinfo : EIATTR_KPARAM_INFO
	.align		4
.L_15:
        /*0038*/ 	.byte	0x04, 0x17
        /*003a*/ 	.short	(.L_17 - .L_16)
.L_16:
        /*003c*/ 	.word	0x00000000
        /*0040*/ 	.short	0x0000
        /*0042*/ 	.short	0x0000
        /*0044*/ 	.byte	0x00, 0xf4, 0x21, 0x00


	//----- nvinfo : EIATTR_SPARSE_MMA_MASK
	.align		4
.L_17:
        /*0048*/ 	.byte	0x03, 0x50
        /*004a*/ 	.short	0x0000


	//----- nvinfo : EIATTR_MAXREG_COUNT
	.align		4
        /*004c*/ 	.byte	0x03, 0x1b
        /*004e*/ 	.short	0x00ff


	//----- nvinfo : EIATTR_EXIT_INSTR_OFFSETS
	.align		4
        /*0050*/ 	.byte	0x04, 0x1c
        /*0052*/ 	.short	(.L_19 - .L_18)


	//   ....[0]....
.L_18:
        /*0054*/ 	.word	0x000005e0


	//   ....[1]....
        /*0058*/ 	.word	0x00000600


	//----- nvinfo : EIATTR_REQNTID
	.align		4
.L_19:
        /*005c*/ 	.byte	0x04, 0x10
        /*005e*/ 	.short	(.L_21 - .L_20)
.L_20:
        /*0060*/ 	.word	0x00000020
        /*0064*/ 	.word	0x00000001
        /*0068*/ 	.word	0x00000001


	//----- nvinfo : EIATTR_CBANK_PARAM_SIZE
	.align		4
.L_21:
        /*006c*/ 	.byte	0x03, 0x19
        /*006e*/ 	.short	0x001c


	//----- nvinfo : EIATTR_PARAM_CBANK
	.align		4
        /*0070*/ 	.byte	0x04, 0x0a
        /*0072*/ 	.short	(.L_23 - .L_22)
	.align		4
.L_22:
        /*0074*/ 	.word	index@(.nv.constant0.triton_poi_fused__safe_softmax_5)
        /*0078*/ 	.short	0x0210
        /*007a*/ 	.short	0x001c


	//----- nvinfo : EIATTR_SW_WAR
	.align		4
.L_23:
        /*007c*/ 	.byte	0x04, 0x36
        /*007e*/ 	.short	(.L_25 - .L_24)
.L_24:
        /*0080*/ 	.word	0x00000008
.L_25:


//--------------------- .nv.callgraph             --------------------------
	.section	.nv.callgraph,"",@"SHT_CUDA_CALLGRAPH"
	.align	4
	.sectionentsize	8
	.align		4
        /*0000*/ 	.word	0x00000000
	.align		4
        /*0004*/ 	.word	0xffffffff
	.align		4
        /*0008*/ 	.word	0x00000000
	.align		4
        /*000c*/ 	.word	0xfffffffe
	.align		4
        /*0010*/ 	.word	0x00000000
	.align		4
        /*0014*/ 	.word	0xfffffffd
	.align		4
        /*0018*/ 	.word	0x00000000
	.align		4
        /*001c*/ 	.word	0xfffffffc


//--------------------- .text.triton_poi_fused__safe_softmax_5 --------------------------
	.section	.text.triton_poi_fused__safe_softmax_5,"ax",@progbits
	.align	128
        .global         triton_poi_fused__safe_softmax_5
        .type           triton_poi_fused__safe_softmax_5,@function
        .size           triton_poi_fused__safe_softmax_5,(.L_x_1 - triton_poi_fused__safe_softmax_5)
        .other          triton_poi_fused__safe_softmax_5,@"STO_CUDA_ENTRY STV_DEFAULT"
triton_poi_fused__safe_softmax_5:
.text.triton_poi_fused__safe_softmax_5:
[----:B------:R-:W0:Y:S01]  /*0000*/  LDC R1, c[0x0][0x28] ;  /* 0x00000a00ff017b82 */ /* 0x000e220000000800 */
[----:B------:R-:W1:Y:S07]  /*0010*/  S2R R0, SR_TID.X ;  /* 0x0000000000007919 */ /* 0x000e6e0000002100 */
[----:B------:R-:W2:Y:S01]  /*0020*/  LDC.64 R6, c[0x0][0x218] ;  /* 0x00008600ff067b82 */ /* 0x000ea20000000a00 */
[----:B------:R-:W-:Y:S02]  /*0030*/  CS2R R16, SRZ ;  /* 0x0000000000107805 */ /* 0x000fe4000001ff00 */
[----:B------:R-:W-:Y:S01]  /*0040*/  CS2R R18, SRZ ;  /* 0x0000000000127805 */ /* 0x000fe2000001ff00 */
[----:B------:R-:W3:Y:S01]  /*0050*/  S2R R9, SR_CTAID.X ;  /* 0x0000000000097919 */ /* 0x000ee20000002500 */
[----:B------:R-:W-:Y:S01]  /*0060*/  ULDC.64 UR4, c[0x0][0x208] ;  /* 0x0000820000047ab9 */ /* 0x000fe20000000a00 */
[----:B------:R-:W-:-:S02]  /*0070*/  CS2R R20, SRZ ;  /* 0x0000000000147805 */ /* 0x000fc4000001ff00 */
[----:B------:R-:W4:Y:S01]  /*0080*/  LDC.64 R4, c[0x0][0x210] ;  /* 0x00008400ff047b82 */ /* 0x000f220000000a00 */
[----:B-1----:R-:W-:Y:S01]  /*0090*/  IMAD.SHL.U32 R0, R0, 0x2, RZ ;  /* 0x0000000200007824 */ /* 0x002fe200078e00ff */
[----:B---3--:R-:W-:-:S04]  /*00a0*/  SHF.R.S32.HI R2, RZ, 0x19, R9 ;  /* 0x00000019ff027819 */ /* 0x008fc80000011409 */
[----:B------:R-:W-:Y:S02]  /*00b0*/  LOP3.LUT R0, R0, 0x3e, RZ, 0xc0, !PT ;  /* 0x0000003e00007812 */ /* 0x000fe400078ec0ff */
[----:B------:R-:W-:-:S03]  /*00c0*/  SGXT R2, R2, 0x1 ;  /* 0x000000010202781a */ /* 0x000fc60000000200 */
[----:B------:R-:W-:-:S05]  /*00d0*/  IMAD R9, R9, 0x40, R0 ;  /* 0x0000004009097824 */ /* 0x000fca00078e0200 */
[----:B------:R-:W-:Y:S02]  /*00e0*/  LEA.HI R2, R2, R9, RZ, 0x2 ;  /* 0x0000000902027211 */ /* 0x000fe400078f10ff */
[----:B------:R-:W-:Y:S02]  /*00f0*/  ISETP.GE.AND P0, PT, R9, 0x40, PT ;  /* 0x000000400900780c */ /* 0x000fe40003f06270 */
[----:B------:R-:W-:-:S05]  /*0100*/  LOP3.LUT R11, R2, 0xfffffffc, RZ, 0xc0, !PT ;  /* 0xfffffffc020b7812 */ /* 0x000fca00078ec0ff */
[----:B--2---:R-:W-:Y:S01]  /*0110*/  IMAD.WIDE R2, R11, 0x4, R6 ;  /* 0x000000040b027825 */ /* 0x004fe200078e0206 */
[----:B------:R-:W-:-:S05]  /*0120*/  CS2R R22, SRZ ;  /* 0x0000000000167805 */ /* 0x000fca000001ff00 */
[----:B------:R-:W2:Y:S04]  /*0130*/  @!P0 LDG.E.EL R16, desc[UR4][R2.64] ;  /* 0x0000000402108981 */ /* 0x000ea8000c2e1900 */
[----:B------:R-:W2:Y:S04]  /*0140*/  @!P0 LDG.E.EL R19, desc[UR4][R2.64+0x4] ;  /* 0x0000040402138981 */ /* 0x000ea8000c2e1900 */
[----:B------:R-:W3:Y:S04]  /*0150*/  @!P0 LDG.E.EL R17, desc[UR4][R2.64] ;  /* 0x0000000402118981 */ /* 0x000ee8000c2e1900 */
[----:B------:R-:W3:Y:S01]  /*0160*/  @!P0 LDG.E.EL R18, desc[UR4][R2.64+0x4] ;  /* 0x0000040402128981 */ /* 0x000ee2000c2e1900 */
[----:B------:R-:W-:-:S03]  /*0170*/  CS2R R12, SRZ ;  /* 0x00000000000c7805 */ /* 0x000fc6000001ff00 */
[----:B------:R-:W5:Y:S01]  /*0180*/  @!P0 LDG.E.EL R20, desc[UR4][R2.64+0x8] ;  /* 0x0000080402148981 */ /* 0x000f62000c2e1900 */
[----:B----4-:R-:W-:-:S03]  /*0190*/  IMAD.WIDE R4, R11, 0x4, R4 ;  /* 0x000000040b047825 */ /* 0x010fc600078e0204 */
[----:B------:R-:W4:Y:S01]  /*01a0*/  @!P0 LDG.E.EL R21, desc[UR4][R2.64+0x8] ;  /* 0x0000080402158981 */ /* 0x000f22000c2e1900 */
[----:B------:R-:W-:-:S03]  /*01b0*/  IMAD.MOV.U32 R0, RZ, RZ, RZ ;  /* 0x000000ffff007224 */ /* 0x000fc600078e00ff */
[----:B------:R-:W4:Y:S04]  /*01c0*/  @!P0 LDG.E.EL R22, desc[UR4][R2.64+0xc] ;  /* 0x00000c0402168981 */ /* 0x000f28000c2e1900 */
[----:B------:R1:W4:Y:S01]  /*01d0*/  @!P0 LDG.E.EL R23, desc[UR4][R2.64+0xc] ;  /* 0x00000c0402178981 */ /* 0x000322000c2e1900 */
[----:B------:R-:W-:-:S03]  /*01e0*/  CS2R R14, SRZ ;  /* 0x00000000000e7805 */ /* 0x000fc6000001ff00 */
[----:B------:R-:W4:Y:S04]  /*01f0*/  @!P0 LDG.E.EL R12, desc[UR4][R4.64+0x8] ;  /* 0x00000804040c8981 */ /* 0x000f28000c2e1900 */
[----:B------:R-:W4:Y:S01]  /*0200*/  @!P0 LDG.E.EL R0, desc[UR4][R4.64] ;  /* 0x0000000404008981 */ /* 0x000f22000c2e1900 */
[----:B------:R-:W-:-:S03]  /*0210*/  CS2R R10, SRZ ;  /* 0x00000000000a7805 */ /* 0x000fc6000001ff00 */
[----:B------:R-:W4:Y:S01]  /*0220*/  @!P0 LDG.E.EL R14, desc[UR4][R4.64+0xc] ;  /* 0x00000c04040e8981 */ /* 0x000f22000c2e1900 */
[----:B------:R-:W-:-:S03]  /*0230*/  IMAD.MOV.U32 R8, RZ, RZ, RZ ;  /* 0x000000ffff087224 */ /* 0x000fc600078e00ff */
[----:B------:R-:W4:Y:S04]  /*0240*/  @!P0 LDG.E.EL R10, desc[UR4][R4.64+0x4] ;  /* 0x00000404040a8981 */ /* 0x000f28000c2e1900 */
[----:B------:R-:W4:Y:S04]  /*0250*/  @!P0 LDG.E.EL R8, desc[UR4][R4.64] ;  /* 0x0000000404088981 */ /* 0x000f28000c2e1900 */
[----:B------:R-:W4:Y:S01]  /*0260*/  @!P0 LDG.E.EL R11, desc[UR4][R4.64+0x4] ;  /* 0x00000404040b8981 */ /* 0x000f22000c2e1900 */
[----:B-1----:R-:W-:Y:S01]  /*0270*/  CS2R R2, SRZ ;  /* 0x0000000000027805 */ /* 0x002fe2000001ff00 */
[----:B------:R-:W-:-:S02]  /*0280*/  IMAD.WIDE R6, R9, 0x4, R6 ;  /* 0x0000000409067825 */ /* 0x000fc400078e0206 */
[----:B------:R-:W4:Y:S04]  /*0290*/  @!P0 LDG.E.EL R13, desc[UR4][R4.64+0x8] ;  /* 0x00000804040d8981 */ /* 0x000f28000c2e1900 */
[----:B------:R1:W4:Y:S04]  /*02a0*/  @!P0 LDG.E.EL R15, desc[UR4][R4.64+0xc] ;  /* 0x00000c04040f8981 */ /* 0x000328000c2e1900 */
[----:B------:R2:W4:Y:S01]  /*02b0*/  @!P0 LDG.E.64 R2, desc[UR4][R6.64] ;  /* 0x0000000406028981 */ /* 0x000522000c1e1b00 */
[----:B01----:R-:W0:Y:S01]  /*02c0*/  LDC.64 R4, c[0x0][0x220] ;  /* 0x00008800ff047b82 */ /* 0x003e220000000a00 */
[----:B--2---:R-:W-:Y:S01]  /*02d0*/  FADD R19, R19, R16 ;  /* 0x0000001013137221 */ /* 0x004fe20000000000 */
[----:B---3--:R-:W-:-:S03]  /*02e0*/  FADD R18, R18, R17 ;  /* 0x0000001112127221 */ /* 0x008fc60000000000 */
[----:B-----5:R-:W-:Y:S01]  /*02f0*/  FADD R19, R19, R20 ;  /* 0x0000001413137221 */ /* 0x020fe20000000000 */
[----:B----4-:R-:W-:-:S03]  /*0300*/  FADD R18, R18, R21 ;  /* 0x0000001512127221 */ /* 0x010fc60000000000 */
[----:B------:R-:W-:Y:S01]  /*0310*/  FADD R19, R19, R22 ;  /* 0x0000001613137221 */ /* 0x000fe20000000000 */
[----:B------:R-:W-:-:S04]  /*0320*/  FADD R18, R18, R23 ;  /* 0x0000001712127221 */ /* 0x000fc80000000000 */
[C---:B------:R-:W-:Y:S02]  /*0330*/  FSETP.GT.AND P3, PT, |R19|.reuse, 8.50705917302346158658e+37, PT ;  /* 0x7e8000001300780b */ /* 0x040fe40003f64200 */
[----:B------:R-:W-:Y:S02]  /*0340*/  FSETP.NEU.AND P4, PT, R12, -INF , PT ;  /* 0xff8000000c00780b */ /* 0x000fe40003f8d000 */
[----:B------:R-:W-:Y:S02]  /*0350*/  FSETP.GT.AND P2, PT, |R18|, 8.50705917302346158658e+37, PT ;  /* 0x7e8000001200780b */ /* 0x000fe40003f44200 */
[----:B------:R-:W-:Y:S02]  /*0360*/  FSETP.NEU.AND P6, PT, R0, -INF , PT ;  /* 0xff8000000000780b */ /* 0x000fe40003fcd000 */
[----:B------:R-:W-:Y:S02]  /*0370*/  SEL R0, RZ, 0x4, !P4 ;  /* 0x00000004ff007807 */ /* 0x000fe40006000000 */
[----:B------:R-:W-:-:S02]  /*0380*/  FSETP.GEU.AND P1, PT, |R19|, 1.175494350822287508e-38, PT ;  /* 0x008000001300780b */ /* 0x000fc40003f2e200 */
[----:B------:R-:W-:Y:S02]  /*0390*/  FSETP.GEU.AND P4, PT, |R18|, 1.175494350822287508e-38, PT ;  /* 0x008000001200780b */ /* 0x000fe40003f8e200 */
[----:B------:R-:W-:Y:S01]  /*03a0*/  FSETP.NEU.AND P5, PT, R14, -INF , PT ;  /* 0xff8000000e00780b */ /* 0x000fe20003fad000 */
[----:B------:R-:W-:-:S03]  /*03b0*/  @P3 FMUL R19, R19, 0.25 ;  /* 0x3e80000013133820 */ /* 0x000fc60000400000 */
[----:B------:R-:W-:Y:S01]  /*03c0*/  SEL R7, RZ, 0x7fff8, !P5 ;  /* 0x0007fff8ff077807 */ /* 0x000fe20006800000 */
[----:B------:R-:W-:Y:S01]  /*03d0*/  @P2 FMUL R18, R18, 0.25 ;  /* 0x3e80000012122820 */ /* 0x000fe20000400000 */
[----:B------:R-:W-:Y:S02]  /*03e0*/  FSETP.NEU.AND P5, PT, R10, -INF , PT ;  /* 0xff8000000a00780b */ /* 0x000fe40003fad000 */
[----:B------:R-:W-:Y:S01]  /*03f0*/  SEL R6, RZ, 0x1, !P6 ;  /* 0x00000001ff067807 */ /* 0x000fe20007000000 */
[----:B------:R-:W-:Y:S01]  /*0400*/  @!P1 FMUL R19, R19, 16777216 ;  /* 0x4b80000013139820 */ /* 0x000fe20000400000 */
[----:B------:R-:W-:Y:S01]  /*0410*/  SEL R17, RZ, 0x1fffe, !P5 ;  /* 0x0001fffeff117807 */ /* 0x000fe20006800000 */
[----:B------:R-:W-:Y:S01]  /*0420*/  @!P4 FMUL R18, R18, 16777216 ;  /* 0x4b8000001212c820 */ /* 0x000fe20000400000 */
[----:B------:R-:W-:Y:S02]  /*0430*/  FSETP.NEU.AND P6, PT, R8, -INF , PT ;  /* 0xff8000000800780b */ /* 0x000fe40003fcd000 */
[----:B------:R-:W-:-:S02]  /*0440*/  FSETP.NEU.AND P5, PT, R11, -INF , PT ;  /* 0xff8000000b00780b */ /* 0x000fc40003fad000 */
[----:B------:R-:W-:Y:S02]  /*0450*/  SEL R8, RZ, 0x1, !P6 ;  /* 0x00000001ff087807 */ /* 0x000fe40007000000 */
[----:B------:R-:W-:Y:S01]  /*0460*/  SEL R11, RZ, 0x1fffe, !P5 ;  /* 0x0001fffeff0b7807 */ /* 0x000fe20006800000 */
[----:B------:R-:W1:Y:S01]  /*0470*/  MUFU.RCP R19, R19 ;  /* 0x0000001300137308 */ /* 0x000e620000001000 */
[----:B------:R-:W-:Y:S01]  /*0480*/  IMAD.IADD R6, R6, 0x1, R17 ;  /* 0x0000000106067824 */ /* 0x000fe200078e0211 */
[----:B------:R-:W-:Y:S02]  /*0490*/  FSETP.NEU.AND P6, PT, R13, -INF , PT ;  /* 0xff8000000d00780b */ /* 0x000fe40003fcd000 */
[----:B------:R-:W-:-:S04]  /*04a0*/  IMAD.IADD R10, R8, 0x1, R11 ;  /* 0x00000001080a7824 */ /* 0x000fc800078e020b */
[----:B------:R-:W2:Y:S01]  /*04b0*/  MUFU.RCP R18, R18 ;  /* 0x0000001200127308 */ /* 0x000ea20000001000 */
[----:B------:R-:W-:Y:S01]  /*04c0*/  FSETP.NEU.AND P5, PT, R15, -INF , PT ;  /* 0xff8000000f00780b */ /* 0x000fe20003fad000 */
[----:B------:R-:W-:Y:S01]  /*04d0*/  @P3 FMUL R2, R2, 0.25 ;  /* 0x3e80000002023820 */ /* 0x000fe20000400000 */
[----:B------:R-:W-:Y:S01]  /*04e0*/  @P2 FMUL R3, R3, 0.25 ;  /* 0x3e80000003032820 */ /* 0x000fe20000400000 */
[----:B------:R-:W-:Y:S02]  /*04f0*/  SEL R8, RZ, 0x4, !P6 ;  /* 0x00000004ff087807 */ /* 0x000fe40007000000 */
[----:B------:R-:W-:Y:S02]  /*0500*/  SEL R11, RZ, 0x7fff8, !P5 ;  /* 0x0007fff8ff0b7807 */ /* 0x000fe40006800000 */
[----:B------:R-:W-:Y:S02]  /*0510*/  LOP3.LUT R6, R6, 0x3, RZ, 0xc0, !PT ;  /* 0x0000000306067812 */ /* 0x000fe400078ec0ff */
[----:B------:R-:W-:Y:S01]  /*0520*/  LOP3.LUT R10, R10, 0x3, RZ, 0xc0, !PT ;  /* 0x000000030a0a7812 */ /* 0x000fe200078ec0ff */
[----:B------:R-:W-:Y:S01]  /*0530*/  @!P1 FMUL R2, R2, 16777216 ;  /* 0x4b80000002029820 */ /* 0x000fe20000400000 */
[----:B------:R-:W-:Y:S01]  /*0540*/  @!P4 FMUL R3, R3, 16777216 ;  /* 0x4b8000000303c820 */ /* 0x000fe20000400000 */
[----:B------:R-:W-:-:S02]  /*0550*/  IADD3 R0, R6, R7, R0 ;  /* 0x0000000706007210 */ /* 0x000fc40007ffe000 */
[----:B------:R-:W-:Y:S01]  /*0560*/  IADD3 R8, R10, R11, R8 ;  /* 0x0000000b0a087210 */ /* 0x000fe20007ffe008 */
[----:B-1----:R-:W-:Y:S01]  /*0570*/  FMUL R19, R19, R2 ;  /* 0x0000000213137220 */ /* 0x002fe20000400000 */
[----:B--2---:R-:W-:Y:S01]  /*0580*/  FMUL R18, R18, R3 ;  /* 0x0000000312127220 */ /* 0x004fe20000400000 */
[----:B------:R-:W-:Y:S02]  /*0590*/  LOP3.LUT P1, RZ, R0, 0xf, RZ, 0xc0, !PT ;  /* 0x0000000f00ff7812 */ /* 0x000fe4000782c0ff */
[----:B------:R-:W-:Y:S01]  /*05a0*/  LOP3.LUT P2, RZ, R8, 0xf, RZ, 0xc0, !PT ;  /* 0x0000000f08ff7812 */ /* 0x000fe2000784c0ff */
[----:B0-----:R-:W-:Y:S01]  /*05b0*/  IMAD.WIDE R2, R9, 0x4, R4 ;  /* 0x0000000409027825 */ /* 0x001fe200078e0204 */
[----:B------:R-:W-:Y:S02]  /*05c0*/  SEL R4, R19, RZ, P1 ;  /* 0x000000ff13047207 */ /* 0x000fe40000800000 */
[----:B------:R-:W-:Y:S01]  /*05d0*/  SEL R5, R18, RZ, P2 ;  /* 0x000000ff12057207 */ /* 0x000fe20001000000 */
[----:B------:R-:W-:Y:S08]  /*05e0*/  @P0 EXIT ;  /* 0x000000000000094d */ /* 0x000ff00003800000 */
[----:B------:R-:W-:Y:S01]  /*05f0*/  STG.E.64 desc[UR4][R2.64], R4 ;  /* 0x0000000402007986 */ /* 0x000fe2000c101b04 */
[----:B------:R-:W-:Y:S05]  /*0600*/  EXIT ;  /* 0x000000000000794d */ /* 0x000fea0003800000 */
.L_x_0:
[----:B------:R-:W-:-:S00]  /*0610*/  BRA `(.L_x_0) ;  /* 0xfffffffc00fc7947 */ /* 0x000fc0000383ffff */
[----:B------:R-:W-:-:S00]  /*0620*/  NOP ;  /* 0x0000000000007918 */ /* 0x000fc00000000000 */
        /* <DEDUP_REMOVED lines=13> */
.L_x_1:


//--------------------- .nv.constant0.triton_poi_fused__safe_softmax_5 --------------------------
	.section	.nv.constant0.triton_poi_fused__safe_softmax_5,"a",@progbits
	.sectionflags	@""
	.align	4
.nv.constant0.triton_poi_fused__safe_softmax_5:
	.zero		556
